//
// Generated by NVIDIA NVVM Compiler
//
// Compiler Build ID: CL-36424714
// Cuda compilation tools, release 13.0, V13.0.88
// Based on NVVM 20.0.0
//

.version 9.0
.target sm_100
.address_size 64

	// .globl	_Z9matrixAddPfS_S_ii

.visible .entry _Z9matrixAddPfS_S_ii(
	.param .u64 .ptr .align 1 _Z9matrixAddPfS_S_ii_param_0,
	.param .u64 .ptr .align 1 _Z9matrixAddPfS_S_ii_param_1,
	.param .u64 .ptr .align 1 _Z9matrixAddPfS_S_ii_param_2,
	.param .u32 _Z9matrixAddPfS_S_ii_param_3,
	.param .u32 _Z9matrixAddPfS_S_ii_param_4
)
{
	.reg .pred 	%p<4>;
	.reg .b32 	%r<14>;
	.reg .b32 	%f<4>;
	.reg .b64 	%rd<11>;

	ld.param.u64 	%rd1, [_Z9matrixAddPfS_S_ii_param_0];
	ld.param.u64 	%rd2, [_Z9matrixAddPfS_S_ii_param_1];
	ld.param.u64 	%rd3, [_Z9matrixAddPfS_S_ii_param_2];
	ld.param.u32 	%r4, [_Z9matrixAddPfS_S_ii_param_3];
	ld.param.u32 	%r5, [_Z9matrixAddPfS_S_ii_param_4];
	mov.u32 	%r6, %tid.x;
	mov.u32 	%r7, %ctaid.x;
	mov.u32 	%r8, %ntid.x;
	mad.lo.s32 	%r1, %r7, %r8, %r6;
	mov.u32 	%r9, %tid.y;
	mov.u32 	%r10, %ctaid.y;
	mov.u32 	%r11, %ntid.y;
	mad.lo.s32 	%r12, %r10, %r11, %r9;
	setp.ge.s32 	%p1, %r1, %r4;
	setp.ge.s32 	%p2, %r12, %r5;
	or.pred  	%p3, %p1, %p2;
	@%p3 bra 	$L__BB0_2;
	cvta.to.global.u64 	%rd4, %rd1;
	cvta.to.global.u64 	%rd5, %rd2;
	cvta.to.global.u64 	%rd6, %rd3;
	mad.lo.s32 	%r13, %r5, %r1, %r12;
	mul.wide.s32 	%rd7, %r13, 4;
	add.s64 	%rd8, %rd4, %rd7;
	ld.global.f32 	%f1, [%rd8];
	add.s64 	%rd9, %rd5, %rd7;
	ld.global.f32 	%f2, [%rd9];
	add.f32 	%f3, %f1, %f2;
	add.s64 	%rd10, %rd6, %rd7;
	st.global.f32 	[%rd10], %f3;
$L__BB0_2:
	ret;

}


// ===== COMPILED SASS (sm_100) =====

	.target	sm_100

	.elftype	@"ET_EXEC"


//--------------------- .note.nv.tkinfo           --------------------------
	.section	.note.nv.tkinfo,"",@"SHT_NOTE"
	.sectionflags	@"SHF_NOTE_NV_TKINFO"
	.tkinfo
        /*0018*/ 	.word	0x00000002
        /*0030*/ 	.string	""
        /*0030*/ 	.string	"ptxas"
        /*0030*/ 	.string	"Cuda compilation tools, release 13.0, V13.0.88"
        /*0030*/ 	.string	"Build cuda_13.0.r13.0/compiler.36424714_0"
        /*0030*/ 	.string	"-arch sm_100 -m 64 "



//--------------------- .note.nv.cuinfo           --------------------------
	.section	.note.nv.cuinfo,"",@"SHT_NOTE"
	.sectionflags	@"SHF_NOTE_NV_CUINFO"
        /*0018*/ 	.short	0x0002
        /*001a*/ 	.short	0x0064
        /*001c*/ 	.short	0x0082
	.zero		2


//--------------------- .nv.info                  --------------------------
	.section	.nv.info,"",@"SHT_CUDA_INFO"
	.align	4


	//----- nvinfo : EIATTR_REGCOUNT
	.align		4
        /*0000*/ 	.byte	0x04, 0x2f
        /*0002*/ 	.short	(.L_1 - .L_0)
	.align		4
.L_0:
        /*0004*/ 	.word	index@(_Z9matrixAddPfS_S_ii)
        /*0008*/ 	.word	0x0000000c


	//----- nvinfo : EIATTR_FRAME_SIZE
	.align		4
.L_1:
        /*000c*/ 	.byte	0x04, 0x11
        /*000e*/ 	.short	(.L_3 - .L_2)
	.align		4
.L_2:
        /*0010*/ 	.word	index@(_Z9matrixAddPfS_S_ii)
        /*0014*/ 	.word	0x00000000


	//----- nvinfo : EIATTR_MIN_STACK_SIZE
	.align		4
.L_3:
        /*0018*/ 	.byte	0x04, 0x12
        /*001a*/ 	.short	(.L_5 - .L_4)
	.align		4
.L_4:
        /*001c*/ 	.word	index@(_Z9matrixAddPfS_S_ii)
        /*0020*/ 	.word	0x00000000
.L_5:


//--------------------- .nv.compat                --------------------------
	.section	.nv.compat,"",@"SHT_CUDA_COMPAT_INFO"
	.align	4
        /*0000*/ 	.byte	0x02, 0x09, 0x00, 0x00, 0x02, 0x02, 0x01, 0x00, 0x02, 0x05, 0x05, 0x00, 0x03, 0x07, 0x01, 0x01
        /*0010*/ 	.byte	0x02, 0x03, 0x00, 0x00, 0x02, 0x06, 0x01, 0x00, 0x04, 0x0b, 0x08, 0x00, 0x09, 0x00, 0x00, 0x00
        /*0020*/ 	.byte	0x00, 0x00, 0x00, 0x00


//--------------------- .nv.info._Z9matrixAddPfS_S_ii --------------------------
	.section	.nv.info._Z9matrixAddPfS_S_ii,"",@"SHT_CUDA_INFO"
	.sectionflags	@""
	.align	4


	//----- nvinfo : EIATTR_CUDA_API_VERSION
	.align		4
        /*0000*/ 	.byte	0x04, 0x37
        /*0002*/ 	.short	(.L_7 - .L_6)
.L_6:
        /*0004*/ 	.word	0x00000082


	//----- nvinfo : EIATTR_KPARAM_INFO
	.align		4
.L_7:
        /*0008*/ 	.byte	0x04, 0x17
        /*000a*/ 	.short	(.L_9 - .L_8)
.L_8:
        /*000c*/ 	.word	0x00000000
        /*0010*/ 	.short	0x0004
        /*0012*/ 	.short	0x001c
        /*0014*/ 	.byte	0x00, 0xf0, 0x11, 0x00


	//----- nvinfo : EIATTR_KPARAM_INFO
	.align		4
.L_9:
        /*0018*/ 	.byte	0x04, 0x17
        /*001a*/ 	.short	(.L_11 - .L_10)
.L_10:
        /*001c*/ 	.word	0x00000000
        /*0020*/ 	.short	0x0003
        /*0022*/ 	.short	0x0018
        /*0024*/ 	.byte	0x00, 0xf0, 0x11, 0x00


	//----- nvinfo : EIATTR_KPARAM_INFO
	.align		4
.L_11:
        /*0028*/ 	.byte	0x04, 0x17
        /*002a*/ 	.short	(.L_13 - .L_12)
.L_12:
        /*002c*/ 	.word	0x00000000
        /*0030*/ 	.short	0x0002
        /*0032*/ 	.short	0x0010
        /*0034*/ 	.byte	0x00, 0xf5, 0x21, 0x00


	//----- nvinfo : EIATTR_KPARAM_INFO
	.align		4
.L_13:
        /*0038*/ 	.byte	0x04, 0x17
        /*003a*/ 	.short	(.L_15 - .L_14)
.L_14:
        /*003c*/ 	.word	0x00000000
        /*0040*/ 	.short	0x0001
        /*0042*/ 	.short	0x0008
        /*0044*/ 	.byte	0x00, 0xf5, 0x21, 0x00


	//----- nvinfo : EIATTR_KPARAM_INFO
	.align		4
.L_15:
        /*0048*/ 	.byte	0x04, 0x17
        /*004a*/ 	.short	(.L_17 - .L_16)
.L_16:
        /*004c*/ 	.word	0x00000000
        /*0050*/ 	.short	0x0000
        /*0052*/ 	.short	0x0000
        /*0054*/ 	.byte	0x00, 0xf5, 0x21, 0x00


	//----- nvinfo : EIATTR_SPARSE_MMA_MASK
	.align		4
.L_17:
        /*0058*/ 	.byte	0x03, 0x50
        /*005a*/ 	.short	0x0000


	//----- nvinfo : EIATTR_MAXREG_COUNT
	.align		4
        /*005c*/ 	.byte	0x03, 0x1b
        /*005e*/ 	.short	0x00ff


	//----- nvinfo : EIATTR_MERCURY_ISA_VERSION
	.align		4
        /*0060*/ 	.byte	0x03, 0x5f
        /*0062*/ 	.short	0x0101


	//----- nvinfo : EIATTR_VRC_CTA_INIT_COUNT
	.align		4
        /*0064*/ 	.byte	0x02, 0x4a
	.zero		1
	.zero		1


	//----- nvinfo : EIATTR_EXIT_INSTR_OFFSETS
	.align		4
        /*0068*/ 	.byte	0x04, 0x1c
        /*006a*/ 	.short	(.L_19 - .L_18)


	//   ....[0]....
.L_18:
        /*006c*/ 	.word	0x000000c0


	//   ....[1]....
        /*0070*/ 	.word	0x00000190


	//----- nvinfo : EIATTR_CBANK_PARAM_SIZE
	.align		4
.L_19:
        /*0074*/ 	.byte	0x03, 0x19
        /*0076*/ 	.short	0x0020


	//----- nvinfo : EIATTR_PARAM_CBANK
	.align		4
        /*0078*/ 	.byte	0x04, 0x0a
        /*007a*/ 	.short	(.L_21 - .L_20)
	.align		4
.L_20:
        /*007c*/ 	.word	index@(.nv.constant0._Z9matrixAddPfS_S_ii)
        /*0080*/ 	.short	0x0380
        /*0082*/ 	.short	0x0020


	//----- nvinfo : EIATTR_SW_WAR
	.align		4
.L_21:
        /*0084*/ 	.byte	0x04, 0x36
        /*0086*/ 	.short	(.L_23 - .L_22)
.L_22:
        /*0088*/ 	.word	0x00000008
.L_23:


//--------------------- .nv.callgraph             --------------------------
	.section	.nv.callgraph,"",@"SHT_CUDA_CALLGRAPH"
	.align	4
	.sectionentsize	8
	.align		4
        /*0000*/ 	.word	0x00000000
	.align		4
        /*0004*/ 	.word	0xffffffff
	.align		4
        /*0008*/ 	.word	0x00000000
	.align		4
        /*000c*/ 	.word	0xfffffffe
	.align		4
        /*0010*/ 	.word	0x00000000
	.align		4
        /*0014*/ 	.word	0xfffffffd
	.align		4
        /*0018*/ 	.word	0x00000000
	.align		4
        /*001c*/ 	.word	0xfffffffc


//--------------------- .text._Z9matrixAddPfS_S_ii --------------------------
	.section	.text._Z9matrixAddPfS_S_ii,"ax",@progbits
	.align	128
        .global         _Z9matrixAddPfS_S_ii
        .type           _Z9matrixAddPfS_S_ii,@function
        .size           _Z9matrixAddPfS_S_ii,(.L_x_1 - _Z9matrixAddPfS_S_ii)
        .other          _Z9matrixAddPfS_S_ii,@"STO_CUDA_ENTRY STV_DEFAULT"
_Z9matrixAddPfS_S_ii:
.text._Z9matrixAddPfS_S_ii:
[----:B------:R-:W-:Y:S01]  /*0000*/  LDC R1, c[0x0][0x37c] ;  /* 0x0000df00ff017b82 */ /* 0x000fe20000000800 */
[----:B------:R-:W0:Y:S07]  /*0010*/  S2R R7, SR_TID.Y ;  /* 0x0000000000077919 */ /* 0x000e2e0000002200 */
[----:B------:R-:W1:Y:S01]  /*0020*/  LDC R3, c[0x0][0x360] ;  /* 0x0000d800ff037b82 */ /* 0x000e620000000800 */
[----:B------:R-:W2:Y:S01]  /*0030*/  LDCU.64 UR6, c[0x0][0x398] ;  /* 0x00007300ff0677ac */ /* 0x000ea20008000a00 */
[----:B------:R-:W1:Y:S06]  /*0040*/  S2R R0, SR_TID.X ;  /* 0x0000000000007919 */ /* 0x000e6c0000002100 */
[----:B------:R-:W0:Y:S08]  /*0050*/  S2UR UR5, SR_CTAID.Y ;  /* 0x00000000000579c3 */ /* 0x000e300000002600 */
[----:B------:R-:W0:Y:S08]  /*0060*/  LDC R2, c[0x0][0x364] ;  /* 0x0000d900ff027b82 */ /* 0x000e300000000800 */
[----:B------:R-:W1:Y:S01]  /*0070*/  S2UR UR4, SR_CTAID.X ;  /* 0x00000000000479c3 */ /* 0x000e620000002500 */
[----:B0-----:R-:W-:-:S05]  /*0080*/  IMAD R7, R2, UR5, R7 ;  /* 0x0000000502077c24 */ /* 0x001fca000f8e0207 */
[----:B--2---:R-:W-:Y:S01]  /*0090*/  ISETP.GE.AND P0, PT, R7, UR7, PT ;  /* 0x0000000707007c0c */ /* 0x004fe2000bf06270 */
[----:B-1----:R-:W-:-:S05]  /*00a0*/  IMAD R0, R3, UR4, R0 ;  /* 0x0000000403007c24 */ /* 0x002fca000f8e0200 */
[----:B------:R-:W-:-:S13]  /*00b0*/  ISETP.GE.OR P0, PT, R0, UR6, P0 ;  /* 0x0000000600007c0c */ /* 0x000fda0008706670 */
[----:B------:R-:W-:Y:S05]  /*00c0*/  @P0 EXIT ;  /* 0x000000000000094d */ /* 0x000fea0003800000 */
[----:B------:R-:W0:Y:S01]  /*00d0*/  LDC.64 R2, c[0x0][0x380] ;  /* 0x0000e000ff027b82 */ /* 0x000e220000000a00 */
[----:B------:R-:W1:Y:S01]  /*00e0*/  LDCU.64 UR4, c[0x0][0x358] ;  /* 0x00006b00ff0477ac */ /* 0x000e620008000a00 */
[----:B------:R-:W-:-:S06]  /*00f0*/  IMAD R9, R0, UR7, R7 ;  /* 0x0000000700097c24 */ /* 0x000fcc000f8e0207 */
[----:B------:R-:W2:Y:S08]  /*0100*/  LDC.64 R4, c[0x0][0x388] ;  /* 0x0000e200ff047b82 */ /* 0x000eb00000000a00 */
[----:B------:R-:W3:Y:S01]  /*0110*/  LDC.64 R6, c[0x0][0x390] ;  /* 0x0000e400ff067b82 */ /* 0x000ee20000000a00 */
[----:B0-----:R-:W-:-:S06]  /*0120*/  IMAD.WIDE R2, R9, 0x4, R2 ;  /* 0x0000000409027825 */ /* 0x001fcc00078e0202 */
[----:B-1----:R-:W4:Y:S01]  /*0130*/  LDG.E R2, desc[UR4][R2.64] ;  /* 0x0000000402027981 */ /* 0x002f22000c1e1900 */
[----:B--2---:R-:W-:-:S06]  /*0140*/  IMAD.WIDE R4, R9, 0x4, R4 ;  /* 0x0000000409047825 */ /* 0x004fcc00078e0204 */
[----:B------:R-:W4:Y:S01]  /*0150*/  LDG.E R5, desc[UR4][R4.64] ;  /* 0x0000000404057981 */ /* 0x000f22000c1e1900 */
[----:B---3--:R-:W-:-:S04]  /*0160*/  IMAD.WIDE R6, R9, 0x4, R6 ;  /* 0x0000000409067825 */ /* 0x008fc800078e0206 */
[----:B----4-:R-:W-:-:S05]  /*0170*/  FADD R9, R2, R5 ;  /* 0x0000000502097221 */ /* 0x010fca0000000000 */
[----:B------:R-:W-:Y:S01]  /*0180*/  STG.E desc[UR4][R6.64], R9 ;  /* 0x0000000906007986 */ /* 0x000fe2000c101904 */
[----:B------:R-:W-:Y:S05]  /*0190*/  EXIT ;  /* 0x000000000000794d */ /* 0x000fea0003800000 */
.L_x_0:
[----:B------:R-:W-:-:S00]  /*01a0*/  BRA `(.L_x_0) ;  /* 0xfffffffc00fc7947 */ /* 0x000fc0000383ffff */
[----:B------:R-:W-:-:S00]  /*01b0*/  NOP ;  /* 0x0000000000007918 */ /* 0x000fc00000000000 */
        /* <DEDUP_REMOVED lines=12> */
.L_x_1:


//--------------------- .nv.shared.reserved.0     --------------------------
	.section	.nv.shared.reserved.0,"aw",@nobits
	.weak		__nv_reservedSMEM_offset_0_alias
	.size		__nv_reservedSMEM_offset_0_alias, 0, 64
	.other		__nv_reservedSMEM_offset_0_alias,@"STO_CUDA_RESERVED_SHARED STV_DEFAULT"
__nv_reservedSMEM_offset_0_alias:
	.zero		0
	.zero		64


//--------------------- .nv.constant0._Z9matrixAddPfS_S_ii --------------------------
	.section	.nv.constant0._Z9matrixAddPfS_S_ii,"a",@progbits
	.sectionflags	@""
	.align	4
.nv.constant0._Z9matrixAddPfS_S_ii:
	.zero		928


//--------------------- SYMBOLS --------------------------

	.type		.nv.reservedSmem.offset0,@object
	.size		.nv.reservedSmem.offset0,0x4
